//
// Generated by NVIDIA NVVM Compiler
//
// Compiler Build ID: CL-36424714
// Cuda compilation tools, release 13.0, V13.0.88
// Based on NVVM 20.0.0
//

.version 9.0
.target sm_100
.address_size 64

	// .globl	_Z8sumArrayPKfPfi

.visible .entry _Z8sumArrayPKfPfi(
	.param .u64 .ptr .align 1 _Z8sumArrayPKfPfi_param_0,
	.param .u64 .ptr .align 1 _Z8sumArrayPKfPfi_param_1,
	.param .u32 _Z8sumArrayPKfPfi_param_2
)
{
	.reg .pred 	%p<2>;
	.reg .b32 	%r<6>;
	.reg .b32 	%f<3>;
	.reg .b64 	%rd<7>;

	ld.param.u64 	%rd1, [_Z8sumArrayPKfPfi_param_0];
	ld.param.u64 	%rd2, [_Z8sumArrayPKfPfi_param_1];
	ld.param.u32 	%r2, [_Z8sumArrayPKfPfi_param_2];
	mov.u32 	%r3, %ctaid.x;
	mov.u32 	%r4, %ntid.x;
	mov.u32 	%r5, %tid.x;
	mad.lo.s32 	%r1, %r3, %r4, %r5;
	setp.ge.s32 	%p1, %r1, %r2;
	@%p1 bra 	$L__BB0_2;
	cvta.to.global.u64 	%rd3, %rd1;
	cvta.to.global.u64 	%rd4, %rd2;
	mul.wide.s32 	%rd5, %r1, 4;
	add.s64 	%rd6, %rd3, %rd5;
	ld.global.f32 	%f1, [%rd6];
	atom.global.add.f32 	%f2, [%rd4], %f1;
$L__BB0_2:
	ret;

}


// ===== COMPILED SASS (sm_100) =====

	.target	sm_100

	.elftype	@"ET_EXEC"


//--------------------- .note.nv.tkinfo           --------------------------
	.section	.note.nv.tkinfo,"",@"SHT_NOTE"
	.sectionflags	@"SHF_NOTE_NV_TKINFO"
	.tkinfo
        /*0018*/ 	.word	0x00000002
        /*0030*/ 	.string	""
        /*0030*/ 	.string	"ptxas"
        /*0030*/ 	.string	"Cuda compilation tools, release 13.0, V13.0.88"
        /*0030*/ 	.string	"Build cuda_13.0.r13.0/compiler.36424714_0"
        /*0030*/ 	.string	"-arch sm_100 -m 64 "



//--------------------- .note.nv.cuinfo           --------------------------
	.section	.note.nv.cuinfo,"",@"SHT_NOTE"
	.sectionflags	@"SHF_NOTE_NV_CUINFO"
        /*0018*/ 	.short	0x0002
        /*001a*/ 	.short	0x0064
        /*001c*/ 	.short	0x0082
	.zero		2


//--------------------- .nv.info                  --------------------------
	.section	.nv.info,"",@"SHT_CUDA_INFO"
	.align	4


	//----- nvinfo : EIATTR_REGCOUNT
	.align		4
        /*0000*/ 	.byte	0x04, 0x2f
        /*0002*/ 	.short	(.L_1 - .L_0)
	.align		4
.L_0:
        /*0004*/ 	.word	index@(_Z8sumArrayPKfPfi)
        /*0008*/ 	.word	0x00000008


	//----- nvinfo : EIATTR_FRAME_SIZE
	.align		4
.L_1:
        /*000c*/ 	.byte	0x04, 0x11
        /*000e*/ 	.short	(.L_3 - .L_2)
	.align		4
.L_2:
        /*0010*/ 	.word	index@(_Z8sumArrayPKfPfi)
        /*0014*/ 	.word	0x00000000


	//----- nvinfo : EIATTR_MIN_STACK_SIZE
	.align		4
.L_3:
        /*0018*/ 	.byte	0x04, 0x12
        /*001a*/ 	.short	(.L_5 - .L_4)
	.align		4
.L_4:
        /*001c*/ 	.word	index@(_Z8sumArrayPKfPfi)
        /*0020*/ 	.word	0x00000000
.L_5:


//--------------------- .nv.compat                --------------------------
	.section	.nv.compat,"",@"SHT_CUDA_COMPAT_INFO"
	.align	4
        /*0000*/ 	.byte	0x02, 0x09, 0x00, 0x00, 0x02, 0x02, 0x01, 0x00, 0x02, 0x05, 0x05, 0x00, 0x03, 0x07, 0x01, 0x01
        /*0010*/ 	.byte	0x02, 0x03, 0x00, 0x00, 0x02, 0x06, 0x01, 0x00, 0x04, 0x0b, 0x08, 0x00, 0x09, 0x00, 0x00, 0x00
        /*0020*/ 	.byte	0x00, 0x00, 0x00, 0x00


//--------------------- .nv.info._Z8sumArrayPKfPfi --------------------------
	.section	.nv.info._Z8sumArrayPKfPfi,"",@"SHT_CUDA_INFO"
	.sectionflags	@""
	.align	4


	//----- nvinfo : EIATTR_CUDA_API_VERSION
	.align		4
        /*0000*/ 	.byte	0x04, 0x37
        /*0002*/ 	.short	(.L_7 - .L_6)
.L_6:
        /*0004*/ 	.word	0x00000082


	//----- nvinfo : EIATTR_KPARAM_INFO
	.align		4
.L_7:
        /*0008*/ 	.byte	0x04, 0x17
        /*000a*/ 	.short	(.L_9 - .L_8)
.L_8:
        /*000c*/ 	.word	0x00000000
        /*0010*/ 	.short	0x0002
        /*0012*/ 	.short	0x0010
        /*0014*/ 	.byte	0x00, 0xf0, 0x11, 0x00


	//----- nvinfo : EIATTR_KPARAM_INFO
	.align		4
.L_9:
        /*0018*/ 	.byte	0x04, 0x17
        /*001a*/ 	.short	(.L_11 - .L_10)
.L_10:
        /*001c*/ 	.word	0x00000000
        /*0020*/ 	.short	0x0001
        /*0022*/ 	.short	0x0008
        /*0024*/ 	.byte	0x00, 0xf5, 0x21, 0x00


	//----- nvinfo : EIATTR_KPARAM_INFO
	.align		4
.L_11:
        /*0028*/ 	.byte	0x04, 0x17
        /*002a*/ 	.short	(.L_13 - .L_12)
.L_12:
        /*002c*/ 	.word	0x00000000
        /*0030*/ 	.short	0x0000
        /*0032*/ 	.short	0x0000
        /*0034*/ 	.byte	0x00, 0xf5, 0x21, 0x00


	//----- nvinfo : EIATTR_SPARSE_MMA_MASK
	.align		4
.L_13:
        /*0038*/ 	.byte	0x03, 0x50
        /*003a*/ 	.short	0x0000


	//----- nvinfo : EIATTR_MAXREG_COUNT
	.align		4
        /*003c*/ 	.byte	0x03, 0x1b
        /*003e*/ 	.short	0x00ff


	//----- nvinfo : EIATTR_MERCURY_ISA_VERSION
	.align		4
        /*0040*/ 	.byte	0x03, 0x5f
        /*0042*/ 	.short	0x0101


	//----- nvinfo : EIATTR_VRC_CTA_INIT_COUNT
	.align		4
        /*0044*/ 	.byte	0x02, 0x4a
	.zero		1
	.zero		1


	//----- nvinfo : EIATTR_EXIT_INSTR_OFFSETS
	.align		4
        /*0048*/ 	.byte	0x04, 0x1c
        /*004a*/ 	.short	(.L_15 - .L_14)


	//   ....[0]....
.L_14:
        /*004c*/ 	.word	0x00000070


	//   ....[1]....
        /*0050*/ 	.word	0x000000e0


	//----- nvinfo : EIATTR_CBANK_PARAM_SIZE
	.align		4
.L_15:
        /*0054*/ 	.byte	0x03, 0x19
        /*0056*/ 	.short	0x0014


	//----- nvinfo : EIATTR_PARAM_CBANK
	.align		4
        /*0058*/ 	.byte	0x04, 0x0a
        /*005a*/ 	.short	(.L_17 - .L_16)
	.align		4
.L_16:
        /*005c*/ 	.word	index@(.nv.constant0._Z8sumArrayPKfPfi)
        /*0060*/ 	.short	0x0380
        /*0062*/ 	.short	0x0014


	//----- nvinfo : EIATTR_SW_WAR
	.align		4
.L_17:
        /*0064*/ 	.byte	0x04, 0x36
        /*0066*/ 	.short	(.L_19 - .L_18)
.L_18:
        /*0068*/ 	.word	0x00000008
.L_19:


//--------------------- .nv.callgraph             --------------------------
	.section	.nv.callgraph,"",@"SHT_CUDA_CALLGRAPH"
	.align	4
	.sectionentsize	8
	.align		4
        /*0000*/ 	.word	0x00000000
	.align		4
        /*0004*/ 	.word	0xffffffff
	.align		4
        /*0008*/ 	.word	0x00000000
	.align		4
        /*000c*/ 	.word	0xfffffffe
	.align		4
        /*0010*/ 	.word	0x00000000
	.align		4
        /*0014*/ 	.word	0xfffffffd
	.align		4
        /*0018*/ 	.word	0x00000000
	.align		4
        /*001c*/ 	.word	0xfffffffc


//--------------------- .text._Z8sumArrayPKfPfi   --------------------------
	.section	.text._Z8sumArrayPKfPfi,"ax",@progbits
	.align	128
        .global         _Z8sumArrayPKfPfi
        .type           _Z8sumArrayPKfPfi,@function
        .size           _Z8sumArrayPKfPfi,(.L_x_1 - _Z8sumArrayPKfPfi)
        .other          _Z8sumArrayPKfPfi,@"STO_CUDA_ENTRY STV_DEFAULT"
_Z8sumArrayPKfPfi:
.text._Z8sumArrayPKfPfi:
[----:B------:R-:W-:Y:S01]  /*0000*/  LDC R1, c[0x0][0x37c] ;  /* 0x0000df00ff017b82 */ /* 0x000fe20000000800 */
[----:B------:R-:W0:Y:S07]  /*0010*/  S2R R0, SR_TID.X ;  /* 0x0000000000007919 */ /* 0x000e2e0000002100 */
[----:B------:R-:W0:Y:S01]  /*0020*/  S2UR UR4, SR_CTAID.X ;  /* 0x00000000000479c3 */ /* 0x000e220000002500 */
[----:B------:R-:W1:Y:S07]  /*0030*/  LDCU UR5, c[0x0][0x390] ;  /* 0x00007200ff0577ac */ /* 0x000e6e0008000800 */
[----:B------:R-:W0:Y:S02]  /*0040*/  LDC R5, c[0x0][0x360] ;  /* 0x0000d800ff057b82 */ /* 0x000e240000000800 */
[----:B0-----:R-:W-:-:S05]  /*0050*/  IMAD R5, R5, UR4, R0 ;  /* 0x0000000405057c24 */ /* 0x001fca000f8e0200 */
[----:B-1----:R-:W-:-:S13]  /*0060*/  ISETP.GE.AND P0, PT, R5, UR5, PT ;  /* 0x0000000505007c0c */ /* 0x002fda000bf06270 */
[----:B------:R-:W-:Y:S05]  /*0070*/  @P0 EXIT ;  /* 0x000000000000094d */ /* 0x000fea0003800000 */
[----:B------:R-:W0:Y:S01]  /*0080*/  LDC.64 R2, c[0x0][0x380] ;  /* 0x0000e000ff027b82 */ /* 0x000e220000000a00 */
[----:B------:R-:W1:Y:S01]  /*0090*/  LDCU.64 UR4, c[0x0][0x358] ;  /* 0x00006b00ff0477ac */ /* 0x000e620008000a00 */
[----:B0-----:R-:W-:-:S06]  /*00a0*/  IMAD.WIDE R2, R5, 0x4, R2 ;  /* 0x0000000405027825 */ /* 0x001fcc00078e0202 */
[----:B-1----:R-:W2:Y:S01]  /*00b0*/  LDG.E R3, desc[UR4][R2.64] ;  /* 0x0000000402037981 */ /* 0x002ea2000c1e1900 */
[----:B------:R-:W2:Y:S03]  /*00c0*/  LDC.64 R4, c[0x0][0x388] ;  /* 0x0000e200ff047b82 */ /* 0x000ea60000000a00 */
[----:B--2---:R-:W-:Y:S01]  /*00d0*/  REDG.E.ADD.F32.FTZ.RN.STRONG.GPU desc[UR4][R4.64], R3 ;  /* 0x00000003040079a6 */ /* 0x004fe2000c12f304 */
[----:B------:R-:W-:Y:S05]  /*00e0*/  EXIT ;  /* 0x000000000000794d */ /* 0x000fea0003800000 */
.L_x_0:
[----:B------:R-:W-:-:S00]  /*00f0*/  BRA `(.L_x_0) ;  /* 0xfffffffc00fc7947 */ /* 0x000fc0000383ffff */
[----:B------:R-:W-:-:S00]  /*0100*/  NOP ;  /* 0x0000000000007918 */ /* 0x000fc00000000000 */
[----:B------:R-:W-:-:S00]  /*0110*/  NOP ;  /* 0x0000000000007918 */ /* 0x000fc00000000000 */
[----:B------:R-:W-:-:S00]  /*0120*/  NOP ;  /* 0x0000000000007918 */ /* 0x000fc00000000000 */
[----:B------:R-:W-:-:S00]  /*0130*/  NOP ;  /* 0x0000000000007918 */ /* 0x000fc00000000000 */
[----:B------:R-:W-:-:S00]  /*0140*/  NOP ;  /* 0x0000000000007918 */ /* 0x000fc00000000000 */
[----:B------:R-:W-:-:S00]  /*0150*/  NOP ;  /* 0x0000000000007918 */ /* 0x000fc00000000000 */
[----:B------:R-:W-:-:S00]  /*0160*/  NOP ;  /* 0x0000000000007918 */ /* 0x000fc00000000000 */
[----:B------:R-:W-:-:S00]  /*0170*/  NOP ;  /* 0x0000000000007918 */ /* 0x000fc00000000000 */
.L_x_1:


//--------------------- .nv.shared.reserved.0     --------------------------
	.section	.nv.shared.reserved.0,"aw",@nobits
	.weak		__nv_reservedSMEM_offset_0_alias
	.size		__nv_reservedSMEM_offset_0_alias, 0, 64
	.other		__nv_reservedSMEM_offset_0_alias,@"STO_CUDA_RESERVED_SHARED STV_DEFAULT"
__nv_reservedSMEM_offset_0_alias:
	.zero		0
	.zero		64


//--------------------- .nv.constant0._Z8sumArrayPKfPfi --------------------------
	.section	.nv.constant0._Z8sumArrayPKfPfi,"a",@progbits
	.sectionflags	@""
	.align	4
.nv.constant0._Z8sumArrayPKfPfi:
	.zero		916


//--------------------- SYMBOLS --------------------------

	.type		.nv.reservedSmem.offset0,@object
	.size		.nv.reservedSmem.offset0,0x4
